//
// Generated by NVIDIA NVVM Compiler
//
// Compiler Build ID: CL-36424714
// Cuda compilation tools, release 13.0, V13.0.88
// Based on NVVM 20.0.0
//

.version 9.0
.target sm_100
.address_size 64

	// .globl	TestNormalFull

.visible .entry TestNormalFull(
	.param .u64 .ptr .align 1 TestNormalFull_param_0,
	.param .u64 .ptr .align 1 TestNormalFull_param_1,
	.param .u64 .ptr .align 1 TestNormalFull_param_2,
	.param .u64 .ptr .align 1 TestNormalFull_param_3,
	.param .u64 .ptr .align 1 TestNormalFull_param_4,
	.param .u32 TestNormalFull_param_5
)
{
	.reg .pred 	%p<2>;
	.reg .b32 	%r<59>;
	.reg .b64 	%rd<23>;

	ld.param.u64 	%rd1, [TestNormalFull_param_0];
	ld.param.u64 	%rd2, [TestNormalFull_param_1];
	ld.param.u64 	%rd3, [TestNormalFull_param_2];
	ld.param.u64 	%rd4, [TestNormalFull_param_3];
	ld.param.u64 	%rd5, [TestNormalFull_param_4];
	ld.param.u32 	%r2, [TestNormalFull_param_5];
	mov.u32 	%r3, %ntid.x;
	mov.u32 	%r4, %ctaid.x;
	mov.u32 	%r5, %tid.x;
	mad.lo.s32 	%r1, %r3, %r4, %r5;
	setp.ge.s32 	%p1, %r1, %r2;
	@%p1 bra 	$L__BB0_2;
	cvta.to.global.u64 	%rd6, %rd3;
	cvta.to.global.u64 	%rd7, %rd4;
	cvta.to.global.u64 	%rd8, %rd5;
	cvta.to.global.u64 	%rd9, %rd2;
	cvta.to.global.u64 	%rd10, %rd1;
	mul.lo.s32 	%r6, %r1, 3;
	mul.wide.s32 	%rd11, %r6, 4;
	add.s64 	%rd12, %rd9, %rd11;
	ld.global.u32 	%r7, [%rd12];
	mul.lo.s32 	%r8, %r7, 3;
	mul.wide.s32 	%rd13, %r8, 4;
	add.s64 	%rd14, %rd10, %rd13;
	ld.global.u32 	%r9, [%rd14];
	ld.global.u32 	%r10, [%rd14+4];
	ld.global.u32 	%r11, [%rd14+8];
	ld.global.u32 	%r12, [%rd12+4];
	mul.lo.s32 	%r13, %r12, 3;
	mul.wide.s32 	%rd15, %r13, 4;
	add.s64 	%rd16, %rd10, %rd15;
	ld.global.u32 	%r14, [%rd16];
	ld.global.u32 	%r15, [%rd16+4];
	ld.global.u32 	%r16, [%rd16+8];
	ld.global.u32 	%r17, [%rd12+8];
	mul.lo.s32 	%r18, %r17, 3;
	mul.wide.s32 	%rd17, %r18, 4;
	add.s64 	%rd18, %rd10, %rd17;
	ld.global.u32 	%r19, [%rd18];
	ld.global.u32 	%r20, [%rd18+4];
	ld.global.u32 	%r21, [%rd18+8];
	mul.wide.s32 	%rd19, %r1, 4;
	add.s64 	%rd20, %rd6, %rd19;
	mov.b32 	%r22, 0;
	st.global.u32 	[%rd20], %r22;
	add.s64 	%rd21, %rd7, %rd19;
	st.global.u32 	[%rd21], %r22;
	add.s64 	%rd22, %rd8, %rd19;
	st.global.u32 	[%rd22], %r22;
	sub.s32 	%r23, %r10, %r20;
	add.s32 	%r24, %r11, %r21;
	sub.s32 	%r25, %r11, %r21;
	add.s32 	%r26, %r9, %r19;
	sub.s32 	%r27, %r9, %r19;
	add.s32 	%r28, %r10, %r20;
	sub.s32 	%r29, %r15, %r10;
	add.s32 	%r30, %r16, %r11;
	ld.global.u32 	%r31, [%rd20];
	mad.lo.s32 	%r32, %r30, %r29, %r31;
	st.global.u32 	[%rd20], %r32;
	sub.s32 	%r33, %r16, %r11;
	add.s32 	%r34, %r14, %r9;
	ld.global.u32 	%r35, [%rd21];
	mad.lo.s32 	%r36, %r34, %r33, %r35;
	st.global.u32 	[%rd21], %r36;
	sub.s32 	%r37, %r14, %r9;
	add.s32 	%r38, %r15, %r10;
	ld.global.u32 	%r39, [%rd22];
	mad.lo.s32 	%r40, %r38, %r37, %r39;
	st.global.u32 	[%rd22], %r40;
	sub.s32 	%r41, %r20, %r15;
	add.s32 	%r42, %r16, %r21;
	ld.global.u32 	%r43, [%rd20];
	mad.lo.s32 	%r44, %r42, %r41, %r43;
	st.global.u32 	[%rd20], %r44;
	sub.s32 	%r45, %r21, %r16;
	add.s32 	%r46, %r14, %r19;
	ld.global.u32 	%r47, [%rd21];
	mad.lo.s32 	%r48, %r46, %r45, %r47;
	st.global.u32 	[%rd21], %r48;
	sub.s32 	%r49, %r19, %r14;
	add.s32 	%r50, %r15, %r20;
	ld.global.u32 	%r51, [%rd22];
	mad.lo.s32 	%r52, %r50, %r49, %r51;
	st.global.u32 	[%rd22], %r52;
	ld.global.u32 	%r53, [%rd20];
	mad.lo.s32 	%r54, %r24, %r23, %r53;
	st.global.u32 	[%rd20], %r54;
	ld.global.u32 	%r55, [%rd21];
	mad.lo.s32 	%r56, %r26, %r25, %r55;
	st.global.u32 	[%rd21], %r56;
	ld.global.u32 	%r57, [%rd22];
	mad.lo.s32 	%r58, %r28, %r27, %r57;
	st.global.u32 	[%rd22], %r58;
$L__BB0_2:
	ret;

}


// ===== COMPILED SASS (sm_100) =====

	.target	sm_100

	.elftype	@"ET_EXEC"


//--------------------- .note.nv.tkinfo           --------------------------
	.section	.note.nv.tkinfo,"",@"SHT_NOTE"
	.sectionflags	@"SHF_NOTE_NV_TKINFO"
	.tkinfo
        /*0018*/ 	.word	0x00000002
        /*0030*/ 	.string	""
        /*0030*/ 	.string	"ptxas"
        /*0030*/ 	.string	"Cuda compilation tools, release 13.0, V13.0.88"
        /*0030*/ 	.string	"Build cuda_13.0.r13.0/compiler.36424714_0"
        /*0030*/ 	.string	"-arch sm_100 -m 64 "



//--------------------- .note.nv.cuinfo           --------------------------
	.section	.note.nv.cuinfo,"",@"SHT_NOTE"
	.sectionflags	@"SHF_NOTE_NV_CUINFO"
        /*0018*/ 	.short	0x0002
        /*001a*/ 	.short	0x0064
        /*001c*/ 	.short	0x0082
	.zero		2


//--------------------- .nv.info                  --------------------------
	.section	.nv.info,"",@"SHT_CUDA_INFO"
	.align	4


	//----- nvinfo : EIATTR_REGCOUNT
	.align		4
        /*0000*/ 	.byte	0x04, 0x2f
        /*0002*/ 	.short	(.L_1 - .L_0)
	.align		4
.L_0:
        /*0004*/ 	.word	index@(TestNormalFull)
        /*0008*/ 	.word	0x00000019


	//----- nvinfo : EIATTR_FRAME_SIZE
	.align		4
.L_1:
        /*000c*/ 	.byte	0x04, 0x11
        /*000e*/ 	.short	(.L_3 - .L_2)
	.align		4
.L_2:
        /*0010*/ 	.word	index@(TestNormalFull)
        /*0014*/ 	.word	0x00000000


	//----- nvinfo : EIATTR_MIN_STACK_SIZE
	.align		4
.L_3:
        /*0018*/ 	.byte	0x04, 0x12
        /*001a*/ 	.short	(.L_5 - .L_4)
	.align		4
.L_4:
        /*001c*/ 	.word	index@(TestNormalFull)
        /*0020*/ 	.word	0x00000000
.L_5:


//--------------------- .nv.compat                --------------------------
	.section	.nv.compat,"",@"SHT_CUDA_COMPAT_INFO"
	.align	4
        /*0000*/ 	.byte	0x02, 0x09, 0x00, 0x00, 0x02, 0x02, 0x01, 0x00, 0x02, 0x05, 0x05, 0x00, 0x03, 0x07, 0x01, 0x01
        /*0010*/ 	.byte	0x02, 0x03, 0x00, 0x00, 0x02, 0x06, 0x01, 0x00, 0x04, 0x0b, 0x08, 0x00, 0x09, 0x00, 0x00, 0x00
        /*0020*/ 	.byte	0x00, 0x00, 0x00, 0x00


//--------------------- .nv.info.TestNormalFull   --------------------------
	.section	.nv.info.TestNormalFull,"",@"SHT_CUDA_INFO"
	.sectionflags	@""
	.align	4


	//----- nvinfo : EIATTR_CUDA_API_VERSION
	.align		4
        /*0000*/ 	.byte	0x04, 0x37
        /*0002*/ 	.short	(.L_7 - .L_6)
.L_6:
        /*0004*/ 	.word	0x00000082


	//----- nvinfo : EIATTR_KPARAM_INFO
	.align		4
.L_7:
        /*0008*/ 	.byte	0x04, 0x17
        /*000a*/ 	.short	(.L_9 - .L_8)
.L_8:
        /*000c*/ 	.word	0x00000000
        /*0010*/ 	.short	0x0005
        /*0012*/ 	.short	0x0028
        /*0014*/ 	.byte	0x00, 0xf0, 0x11, 0x00


	//----- nvinfo : EIATTR_KPARAM_INFO
	.align		4
.L_9:
        /*0018*/ 	.byte	0x04, 0x17
        /*001a*/ 	.short	(.L_11 - .L_10)
.L_10:
        /*001c*/ 	.word	0x00000000
        /*0020*/ 	.short	0x0004
        /*0022*/ 	.short	0x0020
        /*0024*/ 	.byte	0x00, 0xf5, 0x21, 0x00


	//----- nvinfo : EIATTR_KPARAM_INFO
	.align		4
.L_11:
        /*0028*/ 	.byte	0x04, 0x17
        /*002a*/ 	.short	(.L_13 - .L_12)
.L_12:
        /*002c*/ 	.word	0x00000000
        /*0030*/ 	.short	0x0003
        /*0032*/ 	.short	0x0018
        /*0034*/ 	.byte	0x00, 0xf5, 0x21, 0x00


	//----- nvinfo : EIATTR_KPARAM_INFO
	.align		4
.L_13:
        /*0038*/ 	.byte	0x04, 0x17
        /*003a*/ 	.short	(.L_15 - .L_14)
.L_14:
        /*003c*/ 	.word	0x00000000
        /*0040*/ 	.short	0x0002
        /*0042*/ 	.short	0x0010
        /*0044*/ 	.byte	0x00, 0xf5, 0x21, 0x00


	//----- nvinfo : EIATTR_KPARAM_INFO
	.align		4
.L_15:
        /*0048*/ 	.byte	0x04, 0x17
        /*004a*/ 	.short	(.L_17 - .L_16)
.L_16:
        /*004c*/ 	.word	0x00000000
        /*0050*/ 	.short	0x0001
        /*0052*/ 	.short	0x0008
        /*0054*/ 	.byte	0x00, 0xf5, 0x21, 0x00


	//----- nvinfo : EIATTR_KPARAM_INFO
	.align		4
.L_17:
        /*0058*/ 	.byte	0x04, 0x17
        /*005a*/ 	.short	(.L_19 - .L_18)
.L_18:
        /*005c*/ 	.word	0x00000000
        /*0060*/ 	.short	0x0000
        /*0062*/ 	.short	0x0000
        /*0064*/ 	.byte	0x00, 0xf5, 0x21, 0x00


	//----- nvinfo : EIATTR_SPARSE_MMA_MASK
	.align		4
.L_19:
        /*0068*/ 	.byte	0x03, 0x50
        /*006a*/ 	.short	0x0000


	//----- nvinfo : EIATTR_MAXREG_COUNT
	.align		4
        /*006c*/ 	.byte	0x03, 0x1b
        /*006e*/ 	.short	0x00ff


	//----- nvinfo : EIATTR_MERCURY_ISA_VERSION
	.align		4
        /*0070*/ 	.byte	0x03, 0x5f
        /*0072*/ 	.short	0x0101


	//----- nvinfo : EIATTR_VRC_CTA_INIT_COUNT
	.align		4
        /*0074*/ 	.byte	0x02, 0x4a
	.zero		1
	.zero		1


	//----- nvinfo : EIATTR_EXIT_INSTR_OFFSETS
	.align		4
        /*0078*/ 	.byte	0x04, 0x1c
        /*007a*/ 	.short	(.L_21 - .L_20)


	//   ....[0]....
.L_20:
        /*007c*/ 	.word	0x00000070


	//   ....[1]....
        /*0080*/ 	.word	0x00000550


	//----- nvinfo : EIATTR_CBANK_PARAM_SIZE
	.align		4
.L_21:
        /*0084*/ 	.byte	0x03, 0x19
        /*0086*/ 	.short	0x002c


	//----- nvinfo : EIATTR_PARAM_CBANK
	.align		4
        /*0088*/ 	.byte	0x04, 0x0a
        /*008a*/ 	.short	(.L_23 - .L_22)
	.align		4
.L_22:
        /*008c*/ 	.word	index@(.nv.constant0.TestNormalFull)
        /*0090*/ 	.short	0x0380
        /*0092*/ 	.short	0x002c


	//----- nvinfo : EIATTR_SW_WAR
	.align		4
.L_23:
        /*0094*/ 	.byte	0x04, 0x36
        /*0096*/ 	.short	(.L_25 - .L_24)
.L_24:
        /*0098*/ 	.word	0x00000008
.L_25:


//--------------------- .nv.callgraph             --------------------------
	.section	.nv.callgraph,"",@"SHT_CUDA_CALLGRAPH"
	.align	4
	.sectionentsize	8
	.align		4
        /*0000*/ 	.word	0x00000000
	.align		4
        /*0004*/ 	.word	0xffffffff
	.align		4
        /*0008*/ 	.word	0x00000000
	.align		4
        /*000c*/ 	.word	0xfffffffe
	.align		4
        /*0010*/ 	.word	0x00000000
	.align		4
        /*0014*/ 	.word	0xfffffffd
	.align		4
        /*0018*/ 	.word	0x00000000
	.align		4
        /*001c*/ 	.word	0xfffffffc


//--------------------- .text.TestNormalFull      --------------------------
	.section	.text.TestNormalFull,"ax",@progbits
	.align	128
        .global         TestNormalFull
        .type           TestNormalFull,@function
        .size           TestNormalFull,(.L_x_1 - TestNormalFull)
        .other          TestNormalFull,@"STO_CUDA_ENTRY STV_DEFAULT"
TestNormalFull:
.text.TestNormalFull:
[----:B------:R-:W-:Y:S01]  /*0000*/  LDC R1, c[0x0][0x37c] ;  /* 0x0000df00ff017b82 */ /* 0x000fe20000000800 */
[----:B------:R-:W0:Y:S01]  /*0010*/  S2R R11, SR_CTAID.X ;  /* 0x00000000000b7919 */ /* 0x000e220000002500 */
[----:B------:R-:W0:Y:S01]  /*0020*/  LDCU UR4, c[0x0][0x360] ;  /* 0x00006c00ff0477ac */ /* 0x000e220008000800 */
[----:B------:R-:W0:Y:S01]  /*0030*/  S2R R0, SR_TID.X ;  /* 0x0000000000007919 */ /* 0x000e220000002100 */
[----:B------:R-:W1:Y:S01]  /*0040*/  LDCU UR5, c[0x0][0x3a8] ;  /* 0x00007500ff0577ac */ /* 0x000e620008000800 */
[----:B0-----:R-:W-:-:S05]  /*0050*/  IMAD R11, R11, UR4, R0 ;  /* 0x000000040b0b7c24 */ /* 0x001fca000f8e0200 */
[----:B-1----:R-:W-:-:S13]  /*0060*/  ISETP.GE.AND P0, PT, R11, UR5, PT ;  /* 0x000000050b007c0c */ /* 0x002fda000bf06270 */
[----:B------:R-:W-:Y:S05]  /*0070*/  @P0 EXIT ;  /* 0x000000000000094d */ /* 0x000fea0003800000 */
[----:B------:R-:W0:Y:S01]  /*0080*/  LDC.64 R12, c[0x0][0x388] ;  /* 0x0000e200ff0c7b82 */ /* 0x000e220000000a00 */
[----:B------:R-:W1:Y:S01]  /*0090*/  LDCU.64 UR4, c[0x0][0x358] ;  /* 0x00006b00ff0477ac */ /* 0x000e620008000a00 */
[----:B------:R-:W-:-:S06]  /*00a0*/  IMAD R3, R11, 0x3, RZ ;  /* 0x000000030b037824 */ /* 0x000fcc00078e02ff */
[----:B------:R-:W2:Y:S08]  /*00b0*/  LDC.64 R4, c[0x0][0x390] ;  /* 0x0000e400ff047b82 */ /* 0x000eb00000000a00 */
[----:B------:R-:W3:Y:S01]  /*00c0*/  LDC.64 R6, c[0x0][0x398] ;  /* 0x0000e600ff067b82 */ /* 0x000ee20000000a00 */
[----:B0-----:R-:W-:-:S07]  /*00d0*/  IMAD.WIDE R12, R3, 0x4, R12 ;  /* 0x00000004030c7825 */ /* 0x001fce00078e020c */
[----:B------:R-:W0:Y:S01]  /*00e0*/  LDC.64 R8, c[0x0][0x3a0] ;  /* 0x0000e800ff087b82 */ /* 0x000e220000000a00 */
[----:B-1----:R-:W4:Y:S04]  /*00f0*/  LDG.E R0, desc[UR4][R12.64] ;  /* 0x000000040c007981 */ /* 0x002f28000c1e1900 */
[----:B------:R-:W5:Y:S03]  /*0100*/  LDG.E R10, desc[UR4][R12.64+0x4] ;  /* 0x000004040c0a7981 */ /* 0x000f66000c1e1900 */
[----:B------:R-:W1:Y:S01]  /*0110*/  LDC.64 R2, c[0x0][0x380] ;  /* 0x0000e000ff027b82 */ /* 0x000e620000000a00 */
[----:B------:R-:W5:Y:S01]  /*0120*/  LDG.E R14, desc[UR4][R12.64+0x8] ;  /* 0x000008040c0e7981 */ /* 0x000f62000c1e1900 */
[----:B--2---:R-:W-:-:S04]  /*0130*/  IMAD.WIDE R4, R11, 0x4, R4 ;  /* 0x000000040b047825 */ /* 0x004fc800078e0204 */
[----:B---3--:R-:W-:-:S04]  /*0140*/  IMAD.WIDE R6, R11, 0x4, R6 ;  /* 0x000000040b067825 */ /* 0x008fc800078e0206 */
[----:B0-----:R-:W-:-:S04]  /*0150*/  IMAD.WIDE R8, R11, 0x4, R8 ;  /* 0x000000040b087825 */ /* 0x001fc800078e0208 */
[----:B----4-:R-:W-:Y:S02]  /*0160*/  IMAD R19, R0, 0x3, RZ ;  /* 0x0000000300137824 */ /* 0x010fe400078e02ff */
[----:B-----5:R-:W-:Y:S02]  /*0170*/  IMAD R21, R10, 0x3, RZ ;  /* 0x000000030a157824 */ /* 0x020fe400078e02ff */
[----:B-1----:R-:W-:-:S04]  /*0180*/  IMAD.WIDE R18, R19, 0x4, R2 ;  /* 0x0000000413127825 */ /* 0x002fc800078e0202 */
[----:B------:R-:W-:Y:S01]  /*0190*/  IMAD R15, R14, 0x3, RZ ;  /* 0x000000030e0f7824 */ /* 0x000fe200078e02ff */
[----:B------:R-:W2:Y:S01]  /*01a0*/  LDG.E R10, desc[UR4][R18.64+0x4] ;  /* 0x00000404120a7981 */ /* 0x000ea2000c1e1900 */
[----:B------:R-:W-:-:S03]  /*01b0*/  IMAD.WIDE R20, R21, 0x4, R2 ;  /* 0x0000000415147825 */ /* 0x000fc600078e0202 */
[----:B------:R-:W3:Y:S01]  /*01c0*/  LDG.E R12, desc[UR4][R18.64+0x8] ;  /* 0x00000804120c7981 */ /* 0x000ee2000c1e1900 */
[----:B------:R-:W-:-:S03]  /*01d0*/  IMAD.WIDE R2, R15, 0x4, R2 ;  /* 0x000000040f027825 */ /* 0x000fc600078e0202 */
[----:B------:R-:W2:Y:S04]  /*01e0*/  LDG.E R13, desc[UR4][R20.64+0x4] ;  /* 0x00000404140d7981 */ /* 0x000ea8000c1e1900 */
[----:B------:R-:W3:Y:S04]  /*01f0*/  LDG.E R17, desc[UR4][R20.64+0x8] ;  /* 0x0000080414117981 */ /* 0x000ee8000c1e1900 */
[----:B------:R2:W4:Y:S04]  /*0200*/  LDG.E R0, desc[UR4][R18.64] ;  /* 0x0000000412007981 */ /* 0x000528000c1e1900 */
[----:B------:R-:W4:Y:S04]  /*0210*/  LDG.E R15, desc[UR4][R20.64] ;  /* 0x00000004140f7981 */ /* 0x000f28000c1e1900 */
[----:B------:R-:W5:Y:S04]  /*0220*/  LDG.E R14, desc[UR4][R2.64] ;  /* 0x00000004020e7981 */ /* 0x000f68000c1e1900 */
[----:B------:R-:W5:Y:S04]  /*0230*/  LDG.E R11, desc[UR4][R2.64+0x4] ;  /* 0x00000404020b7981 */ /* 0x000f68000c1e1900 */
[----:B------:R0:W5:Y:S04]  /*0240*/  LDG.E R16, desc[UR4][R2.64+0x8] ;  /* 0x0000080402107981 */ /* 0x000168000c1e1900 */
[----:B------:R-:W-:Y:S04]  /*0250*/  STG.E desc[UR4][R4.64], RZ ;  /* 0x000000ff04007986 */ /* 0x000fe8000c101904 */
[----:B------:R-:W-:Y:S04]  /*0260*/  STG.E desc[UR4][R6.64], RZ ;  /* 0x000000ff06007986 */ /* 0x000fe8000c101904 */
[----:B------:R-:W-:Y:S04]  /*0270*/  STG.E desc[UR4][R8.64], RZ ;  /* 0x000000ff08007986 */ /* 0x000fe8000c101904 */
[----:B------:R-:W4:Y:S01]  /*0280*/  LDG.E R22, desc[UR4][R4.64] ;  /* 0x0000000404167981 */ /* 0x000f22000c1e1900 */
[----:B--2---:R-:W-:-:S02]  /*0290*/  IADD3 R18, PT, PT, -R10, R13, RZ ;  /* 0x0000000d0a127210 */ /* 0x004fc40007ffe1ff */
[----:B---3--:R-:W-:-:S05]  /*02a0*/  IADD3 R19, PT, PT, R12, R17, RZ ;  /* 0x000000110c137210 */ /* 0x008fca0007ffe0ff */
[----:B----4-:R-:W-:-:S05]  /*02b0*/  IMAD R19, R18, R19, R22 ;  /* 0x0000001312137224 */ /* 0x010fca00078e0216 */
[----:B------:R1:W-:Y:S04]  /*02c0*/  STG.E desc[UR4][R4.64], R19 ;  /* 0x0000001304007986 */ /* 0x0003e8000c101904 */
[----:B------:R-:W2:Y:S01]  /*02d0*/  LDG.E R18, desc[UR4][R6.64] ;  /* 0x0000000406127981 */ /* 0x000ea2000c1e1900 */
[----:B------:R-:W-:Y:S02]  /*02e0*/  IADD3 R21, PT, PT, R0, R15, RZ ;  /* 0x0000000f00157210 */ /* 0x000fe40007ffe0ff */
[----:B0-----:R-:W-:-:S05]  /*02f0*/  IADD3 R2, PT, PT, -R12, R17, RZ ;  /* 0x000000110c027210 */ /* 0x001fca0007ffe1ff */
[----:B--2---:R-:W-:-:S05]  /*0300*/  IMAD R21, R2, R21, R18 ;  /* 0x0000001502157224 */ /* 0x004fca00078e0212 */
[----:B------:R-:W-:Y:S04]  /*0310*/  STG.E desc[UR4][R6.64], R21 ;  /* 0x0000001506007986 */ /* 0x000fe8000c101904 */
[----:B------:R-:W2:Y:S01]  /*0320*/  LDG.E R18, desc[UR4][R8.64] ;  /* 0x0000000408127981 */ /* 0x000ea2000c1e1900 */
[----:B------:R-:W-:Y:S02]  /*0330*/  IADD3 R2, PT, PT, -R0, R15, RZ ;  /* 0x0000000f00027210 */ /* 0x000fe40007ffe1ff */
[----:B------:R-:W-:-:S05]  /*0340*/  IADD3 R3, PT, PT, R10, R13, RZ ;  /* 0x0000000d0a037210 */ /* 0x000fca0007ffe0ff */
[----:B--2---:R-:W-:-:S05]  /*0350*/  IMAD R3, R2, R3, R18 ;  /* 0x0000000302037224 */ /* 0x004fca00078e0212 */
[----:B------:R0:W-:Y:S04]  /*0360*/  STG.E desc[UR4][R8.64], R3 ;  /* 0x0000000308007986 */ /* 0x0001e8000c101904 */
[----:B------:R-:W2:Y:S01]  /*0370*/  LDG.E R18, desc[UR4][R4.64] ;  /* 0x0000000404127981 */ /* 0x000ea2000c1e1900 */
[----:B-----5:R-:W-:Y:S02]  /*0380*/  IADD3 R2, PT, PT, -R13, R11, RZ ;  /* 0x0000000b0d027210 */ /* 0x020fe40007ffe1ff */
[----:B-1----:R-:W-:-:S05]  /*0390*/  IADD3 R19, PT, PT, R17, R16, RZ ;  /* 0x0000001011137210 */ /* 0x002fca0007ffe0ff */
[----:B--2---:R-:W-:-:S05]  /*03a0*/  IMAD R19, R2, R19, R18 ;  /* 0x0000001302137224 */ /* 0x004fca00078e0212 */
[----:B------:R-:W-:Y:S04]  /*03b0*/  STG.E desc[UR4][R4.64], R19 ;  /* 0x0000001304007986 */ /* 0x000fe8000c101904 */
[----:B------:R-:W2:Y:S01]  /*03c0*/  LDG.E R18, desc[UR4][R6.64] ;  /* 0x0000000406127981 */ /* 0x000ea2000c1e1900 */
[----:B------:R-:W-:Y:S02]  /*03d0*/  IADD3 R2, PT, PT, R15, R14, RZ ;  /* 0x0000000e0f027210 */ /* 0x000fe40007ffe0ff */
[----:B------:R-:W-:-:S05]  /*03e0*/  IADD3 R17, PT, PT, -R17, R16, RZ ;  /* 0x0000001011117210 */ /* 0x000fca0007ffe1ff */
[----:B--2---:R-:W-:-:S05]  /*03f0*/  IMAD R17, R17, R2, R18 ;  /* 0x0000000211117224 */ /* 0x004fca00078e0212 */
[----:B------:R-:W-:Y:S04]  /*0400*/  STG.E desc[UR4][R6.64], R17 ;  /* 0x0000001106007986 */ /* 0x000fe8000c101904 */
[----:B0-----:R-:W2:Y:S01]  /*0410*/  LDG.E R3, desc[UR4][R8.64] ;  /* 0x0000000408037981 */ /* 0x001ea2000c1e1900 */
[----:B------:R-:W-:Y:S02]  /*0420*/  IADD3 R15, PT, PT, -R15, R14, RZ ;  /* 0x0000000e0f0f7210 */ /* 0x000fe40007ffe1ff */
[----:B------:R-:W-:-:S05]  /*0430*/  IADD3 R2, PT, PT, R13, R11, RZ ;  /* 0x0000000b0d027210 */ /* 0x000fca0007ffe0ff */
[----:B--2---:R-:W-:-:S05]  /*0440*/  IMAD R15, R15, R2, R3 ;  /* 0x000000020f0f7224 */ /* 0x004fca00078e0203 */
[----:B------:R-:W-:Y:S04]  /*0450*/  STG.E desc[UR4][R8.64], R15 ;  /* 0x0000000f08007986 */ /* 0x000fe8000c101904 */
[----:B------:R-:W2:Y:S01]  /*0460*/  LDG.E R13, desc[UR4][R4.64] ;  /* 0x00000004040d7981 */ /* 0x000ea2000c1e1900 */
[----:B------:R-:W-:Y:S02]  /*0470*/  IADD3 R2, PT, PT, R10, -R11, RZ ;  /* 0x8000000b0a027210 */ /* 0x000fe40007ffe0ff */
        /* <DEDUP_REMOVED lines=12> */
[----:B------:R-:W-:Y:S01]  /*0540*/  STG.E desc[UR4][R8.64], R11 ;  /* 0x0000000b08007986 */ /* 0x000fe2000c101904 */
[----:B------:R-:W-:Y:S05]  /*0550*/  EXIT ;  /* 0x000000000000794d */ /* 0x000fea0003800000 */
.L_x_0:
[----:B------:R-:W-:-:S00]  /*0560*/  BRA `(.L_x_0) ;  /* 0xfffffffc00fc7947 */ /* 0x000fc0000383ffff */
[----:B------:R-:W-:-:S00]  /*0570*/  NOP ;  /* 0x0000000000007918 */ /* 0x000fc00000000000 */
        /* <DEDUP_REMOVED lines=8> */
.L_x_1:


//--------------------- .nv.shared.reserved.0     --------------------------
	.section	.nv.shared.reserved.0,"aw",@nobits
	.weak		__nv_reservedSMEM_offset_0_alias
	.size		__nv_reservedSMEM_offset_0_alias, 0, 64
	.other		__nv_reservedSMEM_offset_0_alias,@"STO_CUDA_RESERVED_SHARED STV_DEFAULT"
__nv_reservedSMEM_offset_0_alias:
	.zero		0
	.zero		64


//--------------------- .nv.constant0.TestNormalFull --------------------------
	.section	.nv.constant0.TestNormalFull,"a",@progbits
	.sectionflags	@""
	.align	4
.nv.constant0.TestNormalFull:
	.zero		940


//--------------------- SYMBOLS --------------------------

	.type		.nv.reservedSmem.offset0,@object
	.size		.nv.reservedSmem.offset0,0x4
